//
// Generated by NVIDIA NVVM Compiler
//
// Compiler Build ID: CL-36424714
// Cuda compilation tools, release 13.0, V13.0.88
// Based on NVVM 20.0.0
//

.version 9.0
.target sm_100
.address_size 64

	// .globl	_Z6vecAddPfS_S_i
.global .align 1 .b8 _ZN34_INTERNAL_ce49fdb6_4_k_cu_21188fb34cuda3std3__45__cpo5beginE[1];
.global .align 1 .b8 _ZN34_INTERNAL_ce49fdb6_4_k_cu_21188fb34cuda3std3__45__cpo3endE[1];
.global .align 1 .b8 _ZN34_INTERNAL_ce49fdb6_4_k_cu_21188fb34cuda3std3__45__cpo6cbeginE[1];
.global .align 1 .b8 _ZN34_INTERNAL_ce49fdb6_4_k_cu_21188fb34cuda3std3__45__cpo4cendE[1];
.global .align 1 .b8 _ZN34_INTERNAL_ce49fdb6_4_k_cu_21188fb34cuda3std3__45__cpo6rbeginE[1];
.global .align 1 .b8 _ZN34_INTERNAL_ce49fdb6_4_k_cu_21188fb34cuda3std3__45__cpo4rendE[1];
.global .align 1 .b8 _ZN34_INTERNAL_ce49fdb6_4_k_cu_21188fb34cuda3std3__45__cpo7crbeginE[1];
.global .align 1 .b8 _ZN34_INTERNAL_ce49fdb6_4_k_cu_21188fb34cuda3std3__45__cpo5crendE[1];
.global .align 1 .b8 _ZN34_INTERNAL_ce49fdb6_4_k_cu_21188fb34cuda3std3__419piecewise_constructE[1];
.global .align 1 .b8 _ZN34_INTERNAL_ce49fdb6_4_k_cu_21188fb34cuda3std6ranges3__45__cpo4swapE[1];
.global .align 1 .b8 _ZN34_INTERNAL_ce49fdb6_4_k_cu_21188fb34cuda3std6ranges3__45__cpo9iter_moveE[1];
.global .align 1 .b8 _ZN34_INTERNAL_ce49fdb6_4_k_cu_21188fb34cuda3std6ranges3__45__cpo5beginE[1];
.global .align 1 .b8 _ZN34_INTERNAL_ce49fdb6_4_k_cu_21188fb34cuda3std6ranges3__45__cpo3endE[1];
.global .align 1 .b8 _ZN34_INTERNAL_ce49fdb6_4_k_cu_21188fb34cuda3std6ranges3__45__cpo6cbeginE[1];
.global .align 1 .b8 _ZN34_INTERNAL_ce49fdb6_4_k_cu_21188fb34cuda3std6ranges3__45__cpo4cendE[1];
.global .align 1 .b8 _ZN34_INTERNAL_ce49fdb6_4_k_cu_21188fb34cuda3std6ranges3__45__cpo7advanceE[1];
.global .align 1 .b8 _ZN34_INTERNAL_ce49fdb6_4_k_cu_21188fb34cuda3std6ranges3__45__cpo9iter_swapE[1];
.global .align 1 .b8 _ZN34_INTERNAL_ce49fdb6_4_k_cu_21188fb34cuda3std6ranges3__45__cpo4nextE[1];
.global .align 1 .b8 _ZN34_INTERNAL_ce49fdb6_4_k_cu_21188fb34cuda3std6ranges3__45__cpo4prevE[1];
.global .align 1 .b8 _ZN34_INTERNAL_ce49fdb6_4_k_cu_21188fb34cuda3std6ranges3__45__cpo4dataE[1];
.global .align 1 .b8 _ZN34_INTERNAL_ce49fdb6_4_k_cu_21188fb34cuda3std6ranges3__45__cpo5cdataE[1];
.global .align 1 .b8 _ZN34_INTERNAL_ce49fdb6_4_k_cu_21188fb34cuda3std6ranges3__45__cpo4sizeE[1];
.global .align 1 .b8 _ZN34_INTERNAL_ce49fdb6_4_k_cu_21188fb34cuda3std6ranges3__45__cpo5ssizeE[1];
.global .align 1 .b8 _ZN34_INTERNAL_ce49fdb6_4_k_cu_21188fb34cuda3std6ranges3__45__cpo8distanceE[1];

.visible .entry _Z6vecAddPfS_S_i(
	.param .u64 .ptr .align 1 _Z6vecAddPfS_S_i_param_0,
	.param .u64 .ptr .align 1 _Z6vecAddPfS_S_i_param_1,
	.param .u64 .ptr .align 1 _Z6vecAddPfS_S_i_param_2,
	.param .u32 _Z6vecAddPfS_S_i_param_3
)
{
	.reg .pred 	%p<2>;
	.reg .b32 	%r<6>;
	.reg .b32 	%f<4>;
	.reg .b64 	%rd<11>;

	ld.param.u64 	%rd1, [_Z6vecAddPfS_S_i_param_0];
	ld.param.u64 	%rd2, [_Z6vecAddPfS_S_i_param_1];
	ld.param.u64 	%rd3, [_Z6vecAddPfS_S_i_param_2];
	ld.param.u32 	%r2, [_Z6vecAddPfS_S_i_param_3];
	mov.u32 	%r3, %tid.x;
	mov.u32 	%r4, %ctaid.x;
	mov.u32 	%r5, %ntid.x;
	mad.lo.s32 	%r1, %r4, %r5, %r3;
	setp.ge.s32 	%p1, %r1, %r2;
	@%p1 bra 	$L__BB0_2;
	cvta.to.global.u64 	%rd4, %rd1;
	cvta.to.global.u64 	%rd5, %rd2;
	cvta.to.global.u64 	%rd6, %rd3;
	mul.wide.s32 	%rd7, %r1, 4;
	add.s64 	%rd8, %rd4, %rd7;
	ld.global.f32 	%f1, [%rd8];
	add.s64 	%rd9, %rd5, %rd7;
	ld.global.f32 	%f2, [%rd9];
	add.f32 	%f3, %f1, %f2;
	add.s64 	%rd10, %rd6, %rd7;
	st.global.f32 	[%rd10], %f3;
$L__BB0_2:
	ret;

}


// ===== COMPILED SASS (sm_100) =====

	.target	sm_100

	.elftype	@"ET_EXEC"


//--------------------- .note.nv.tkinfo           --------------------------
	.section	.note.nv.tkinfo,"",@"SHT_NOTE"
	.sectionflags	@"SHF_NOTE_NV_TKINFO"
	.tkinfo
        /*0018*/ 	.word	0x00000002
        /*0030*/ 	.string	""
        /*0030*/ 	.string	"ptxas"
        /*0030*/ 	.string	"Cuda compilation tools, release 13.0, V13.0.88"
        /*0030*/ 	.string	"Build cuda_13.0.r13.0/compiler.36424714_0"
        /*0030*/ 	.string	"-arch sm_100 -m 64 "



//--------------------- .note.nv.cuinfo           --------------------------
	.section	.note.nv.cuinfo,"",@"SHT_NOTE"
	.sectionflags	@"SHF_NOTE_NV_CUINFO"
        /*0018*/ 	.short	0x0002
        /*001a*/ 	.short	0x0064
        /*001c*/ 	.short	0x0082
	.zero		2


//--------------------- .nv.info                  --------------------------
	.section	.nv.info,"",@"SHT_CUDA_INFO"
	.align	4


	//----- nvinfo : EIATTR_REGCOUNT
	.align		4
        /*0000*/ 	.byte	0x04, 0x2f
        /*0002*/ 	.short	(.L_25 - .L_24)
	.align		4
.L_24:
        /*0004*/ 	.word	index@(_Z6vecAddPfS_S_i)
        /*0008*/ 	.word	0x0000000c


	//----- nvinfo : EIATTR_FRAME_SIZE
	.align		4
.L_25:
        /*000c*/ 	.byte	0x04, 0x11
        /*000e*/ 	.short	(.L_27 - .L_26)
	.align		4
.L_26:
        /*0010*/ 	.word	index@(_Z6vecAddPfS_S_i)
        /*0014*/ 	.word	0x00000000


	//----- nvinfo : EIATTR_MIN_STACK_SIZE
	.align		4
.L_27:
        /*0018*/ 	.byte	0x04, 0x12
        /*001a*/ 	.short	(.L_29 - .L_28)
	.align		4
.L_28:
        /*001c*/ 	.word	index@(_Z6vecAddPfS_S_i)
        /*0020*/ 	.word	0x00000000
.L_29:


//--------------------- .nv.compat                --------------------------
	.section	.nv.compat,"",@"SHT_CUDA_COMPAT_INFO"
	.align	4
        /*0000*/ 	.byte	0x02, 0x09, 0x00, 0x00, 0x02, 0x02, 0x01, 0x00, 0x02, 0x05, 0x05, 0x00, 0x03, 0x07, 0x01, 0x01
        /*0010*/ 	.byte	0x02, 0x03, 0x00, 0x00, 0x02, 0x06, 0x01, 0x00, 0x04, 0x0b, 0x08, 0x00, 0x09, 0x00, 0x00, 0x00
        /*0020*/ 	.byte	0x00, 0x00, 0x00, 0x00


//--------------------- .nv.info._Z6vecAddPfS_S_i --------------------------
	.section	.nv.info._Z6vecAddPfS_S_i,"",@"SHT_CUDA_INFO"
	.sectionflags	@""
	.align	4


	//----- nvinfo : EIATTR_CUDA_API_VERSION
	.align		4
        /*0000*/ 	.byte	0x04, 0x37
        /*0002*/ 	.short	(.L_31 - .L_30)
.L_30:
        /*0004*/ 	.word	0x00000082


	//----- nvinfo : EIATTR_KPARAM_INFO
	.align		4
.L_31:
        /*0008*/ 	.byte	0x04, 0x17
        /*000a*/ 	.short	(.L_33 - .L_32)
.L_32:
        /*000c*/ 	.word	0x00000000
        /*0010*/ 	.short	0x0003
        /*0012*/ 	.short	0x0018
        /*0014*/ 	.byte	0x00, 0xf0, 0x11, 0x00


	//----- nvinfo : EIATTR_KPARAM_INFO
	.align		4
.L_33:
        /*0018*/ 	.byte	0x04, 0x17
        /*001a*/ 	.short	(.L_35 - .L_34)
.L_34:
        /*001c*/ 	.word	0x00000000
        /*0020*/ 	.short	0x0002
        /*0022*/ 	.short	0x0010
        /*0024*/ 	.byte	0x00, 0xf5, 0x21, 0x00


	//----- nvinfo : EIATTR_KPARAM_INFO
	.align		4
.L_35:
        /*0028*/ 	.byte	0x04, 0x17
        /*002a*/ 	.short	(.L_37 - .L_36)
.L_36:
        /*002c*/ 	.word	0x00000000
        /*0030*/ 	.short	0x0001
        /*0032*/ 	.short	0x0008
        /*0034*/ 	.byte	0x00, 0xf5, 0x21, 0x00


	//----- nvinfo : EIATTR_KPARAM_INFO
	.align		4
.L_37:
        /*0038*/ 	.byte	0x04, 0x17
        /*003a*/ 	.short	(.L_39 - .L_38)
.L_38:
        /*003c*/ 	.word	0x00000000
        /*0040*/ 	.short	0x0000
        /*0042*/ 	.short	0x0000
        /*0044*/ 	.byte	0x00, 0xf5, 0x21, 0x00


	//----- nvinfo : EIATTR_SPARSE_MMA_MASK
	.align		4
.L_39:
        /*0048*/ 	.byte	0x03, 0x50
        /*004a*/ 	.short	0x0000


	//----- nvinfo : EIATTR_MAXREG_COUNT
	.align		4
        /*004c*/ 	.byte	0x03, 0x1b
        /*004e*/ 	.short	0x00ff


	//----- nvinfo : EIATTR_MERCURY_ISA_VERSION
	.align		4
        /*0050*/ 	.byte	0x03, 0x5f
        /*0052*/ 	.short	0x0101


	//----- nvinfo : EIATTR_VRC_CTA_INIT_COUNT
	.align		4
        /*0054*/ 	.byte	0x02, 0x4a
	.zero		1
	.zero		1


	//----- nvinfo : EIATTR_EXIT_INSTR_OFFSETS
	.align		4
        /*0058*/ 	.byte	0x04, 0x1c
        /*005a*/ 	.short	(.L_41 - .L_40)


	//   ....[0]....
.L_40:
        /*005c*/ 	.word	0x00000070


	//   ....[1]....
        /*0060*/ 	.word	0x00000130


	//----- nvinfo : EIATTR_CBANK_PARAM_SIZE
	.align		4
.L_41:
        /*0064*/ 	.byte	0x03, 0x19
        /*0066*/ 	.short	0x001c


	//----- nvinfo : EIATTR_PARAM_CBANK
	.align		4
        /*0068*/ 	.byte	0x04, 0x0a
        /*006a*/ 	.short	(.L_43 - .L_42)
	.align		4
.L_42:
        /*006c*/ 	.word	index@(.nv.constant0._Z6vecAddPfS_S_i)
        /*0070*/ 	.short	0x0380
        /*0072*/ 	.short	0x001c


	//----- nvinfo : EIATTR_SW_WAR
	.align		4
.L_43:
        /*0074*/ 	.byte	0x04, 0x36
        /*0076*/ 	.short	(.L_45 - .L_44)
.L_44:
        /*0078*/ 	.word	0x00000008
.L_45:


//--------------------- .nv.callgraph             --------------------------
	.section	.nv.callgraph,"",@"SHT_CUDA_CALLGRAPH"
	.align	4
	.sectionentsize	8
	.align		4
        /*0000*/ 	.word	0x00000000
	.align		4
        /*0004*/ 	.word	0xffffffff
	.align		4
        /*0008*/ 	.word	0x00000000
	.align		4
        /*000c*/ 	.word	0xfffffffe
	.align		4
        /*0010*/ 	.word	0x00000000
	.align		4
        /*0014*/ 	.word	0xfffffffd
	.align		4
        /*0018*/ 	.word	0x00000000
	.align		4
        /*001c*/ 	.word	0xfffffffc


//--------------------- .nv.constant4             --------------------------
	.section	.nv.constant4,"a",@progbits
	.align	8
	.align		8
.nv.constant4:
        /*0000*/ 	.dword	_ZN34_INTERNAL_ce49fdb6_4_k_cu_21188fb34cuda3std3__45__cpo5beginE
	.align		8
        /*0008*/ 	.dword	_ZN34_INTERNAL_ce49fdb6_4_k_cu_21188fb34cuda3std3__45__cpo3endE
	.align		8
        /*0010*/ 	.dword	_ZN34_INTERNAL_ce49fdb6_4_k_cu_21188fb34cuda3std3__45__cpo6cbeginE
	.align		8
        /*0018*/ 	.dword	_ZN34_INTERNAL_ce49fdb6_4_k_cu_21188fb34cuda3std3__45__cpo4cendE
	.align		8
        /*0020*/ 	.dword	_ZN34_INTERNAL_ce49fdb6_4_k_cu_21188fb34cuda3std3__45__cpo6rbeginE
	.align		8
        /*0028*/ 	.dword	_ZN34_INTERNAL_ce49fdb6_4_k_cu_21188fb34cuda3std3__45__cpo4rendE
	.align		8
        /*0030*/ 	.dword	_ZN34_INTERNAL_ce49fdb6_4_k_cu_21188fb34cuda3std3__45__cpo7crbeginE
	.align		8
        /*0038*/ 	.dword	_ZN34_INTERNAL_ce49fdb6_4_k_cu_21188fb34cuda3std3__45__cpo5crendE
	.align		8
        /*0040*/ 	.dword	_ZN34_INTERNAL_ce49fdb6_4_k_cu_21188fb34cuda3std3__419piecewise_constructE
	.align		8
        /*0048*/ 	.dword	_ZN34_INTERNAL_ce49fdb6_4_k_cu_21188fb34cuda3std6ranges3__45__cpo4swapE
	.align		8
        /*0050*/ 	.dword	_ZN34_INTERNAL_ce49fdb6_4_k_cu_21188fb34cuda3std6ranges3__45__cpo9iter_moveE
	.align		8
        /*0058*/ 	.dword	_ZN34_INTERNAL_ce49fdb6_4_k_cu_21188fb34cuda3std6ranges3__45__cpo5beginE
	.align		8
        /*0060*/ 	.dword	_ZN34_INTERNAL_ce49fdb6_4_k_cu_21188fb34cuda3std6ranges3__45__cpo3endE
	.align		8
        /*0068*/ 	.dword	_ZN34_INTERNAL_ce49fdb6_4_k_cu_21188fb34cuda3std6ranges3__45__cpo6cbeginE
	.align		8
        /*0070*/ 	.dword	_ZN34_INTERNAL_ce49fdb6_4_k_cu_21188fb34cuda3std6ranges3__45__cpo4cendE
	.align		8
        /*0078*/ 	.dword	_ZN34_INTERNAL_ce49fdb6_4_k_cu_21188fb34cuda3std6ranges3__45__cpo7advanceE
	.align		8
        /*0080*/ 	.dword	_ZN34_INTERNAL_ce49fdb6_4_k_cu_21188fb34cuda3std6ranges3__45__cpo9iter_swapE
	.align		8
        /*0088*/ 	.dword	_ZN34_INTERNAL_ce49fdb6_4_k_cu_21188fb34cuda3std6ranges3__45__cpo4nextE
	.align		8
        /*0090*/ 	.dword	_ZN34_INTERNAL_ce49fdb6_4_k_cu_21188fb34cuda3std6ranges3__45__cpo4prevE
	.align		8
        /*0098*/ 	.dword	_ZN34_INTERNAL_ce49fdb6_4_k_cu_21188fb34cuda3std6ranges3__45__cpo4dataE
	.align		8
        /*00a0*/ 	.dword	_ZN34_INTERNAL_ce49fdb6_4_k_cu_21188fb34cuda3std6ranges3__45__cpo5cdataE
	.align		8
        /*00a8*/ 	.dword	_ZN34_INTERNAL_ce49fdb6_4_k_cu_21188fb34cuda3std6ranges3__45__cpo4sizeE
	.align		8
        /*00b0*/ 	.dword	_ZN34_INTERNAL_ce49fdb6_4_k_cu_21188fb34cuda3std6ranges3__45__cpo5ssizeE
	.align		8
        /*00b8*/ 	.dword	_ZN34_INTERNAL_ce49fdb6_4_k_cu_21188fb34cuda3std6ranges3__45__cpo8distanceE


//--------------------- .text._Z6vecAddPfS_S_i    --------------------------
	.section	.text._Z6vecAddPfS_S_i,"ax",@progbits
	.align	128
        .global         _Z6vecAddPfS_S_i
        .type           _Z6vecAddPfS_S_i,@function
        .size           _Z6vecAddPfS_S_i,(.L_x_1 - _Z6vecAddPfS_S_i)
        .other          _Z6vecAddPfS_S_i,@"STO_CUDA_ENTRY STV_DEFAULT"
_Z6vecAddPfS_S_i:
.text._Z6vecAddPfS_S_i:
[----:B------:R-:W-:Y:S01]  /*0000*/  LDC R1, c[0x0][0x37c] ;  /* 0x0000df00ff017b82 */ /* 0x000fe20000000800 */
[----:B------:R-:W0:Y:S07]  /*0010*/  S2R R9, SR_TID.X ;  /* 0x0000000000097919 */ /* 0x000e2e0000002100 */
[----:B------:R-:W0:Y:S01]  /*0020*/  S2UR UR4, SR_CTAID.X ;  /* 0x00000000000479c3 */ /* 0x000e220000002500 */
[----:B------:R-:W1:Y:S07]  /*0030*/  LDCU UR5, c[0x0][0x398] ;  /* 0x00007300ff0577ac */ /* 0x000e6e0008000800 */
[----:B------:R-:W0:Y:S02]  /*0040*/  LDC R0, c[0x0][0x360] ;  /* 0x0000d800ff007b82 */ /* 0x000e240000000800 */
[----:B0-----:R-:W-:-:S05]  /*0050*/  IMAD R9, R0, UR4, R9 ;  /* 0x0000000400097c24 */ /* 0x001fca000f8e0209 */
[----:B-1----:R-:W-:-:S13]  /*0060*/  ISETP.GE.AND P0, PT, R9, UR5, PT ;  /* 0x0000000509007c0c */ /* 0x002fda000bf06270 */
[----:B------:R-:W-:Y:S05]  /*0070*/  @P0 EXIT ;  /* 0x000000000000094d */ /* 0x000fea0003800000 */
[----:B------:R-:W0:Y:S01]  /*0080*/  LDC.64 R2, c[0x0][0x380] ;  /* 0x0000e000ff027b82 */ /* 0x000e220000000a00 */
[----:B------:R-:W1:Y:S07]  /*0090*/  LDCU.64 UR4, c[0x0][0x358] ;  /* 0x00006b00ff0477ac */ /* 0x000e6e0008000a00 */
[----:B------:R-:W2:Y:S08]  /*00a0*/  LDC.64 R4, c[0x0][0x388] ;  /* 0x0000e200ff047b82 */ /* 0x000eb00000000a00 */
[----:B------:R-:W3:Y:S01]  /*00b0*/  LDC.64 R6, c[0x0][0x390] ;  /* 0x0000e400ff067b82 */ /* 0x000ee20000000a00 */
[----:B0-----:R-:W-:-:S06]  /*00c0*/  IMAD.WIDE R2, R9, 0x4, R2 ;  /* 0x0000000409027825 */ /* 0x001fcc00078e0202 */
[----:B-1----:R-:W4:Y:S01]  /*00d0*/  LDG.E R2, desc[UR4][R2.64] ;  /* 0x0000000402027981 */ /* 0x002f22000c1e1900 */
[----:B--2---:R-:W-:-:S06]  /*00e0*/  IMAD.WIDE R4, R9, 0x4, R4 ;  /* 0x0000000409047825 */ /* 0x004fcc00078e0204 */
[----:B------:R-:W4:Y:S01]  /*00f0*/  LDG.E R5, desc[UR4][R4.64] ;  /* 0x0000000404057981 */ /* 0x000f22000c1e1900 */
[----:B---3--:R-:W-:-:S04]  /*0100*/  IMAD.WIDE R6, R9, 0x4, R6 ;  /* 0x0000000409067825 */ /* 0x008fc800078e0206 */
[----:B----4-:R-:W-:-:S05]  /*0110*/  FADD R9, R2, R5 ;  /* 0x0000000502097221 */ /* 0x010fca0000000000 */
[----:B------:R-:W-:Y:S01]  /*0120*/  STG.E desc[UR4][R6.64], R9 ;  /* 0x0000000906007986 */ /* 0x000fe2000c101904 */
[----:B------:R-:W-:Y:S05]  /*0130*/  EXIT ;  /* 0x000000000000794d */ /* 0x000fea0003800000 */
.L_x_0:
[----:B------:R-:W-:-:S00]  /*0140*/  BRA `(.L_x_0) ;  /* 0xfffffffc00fc7947 */ /* 0x000fc0000383ffff */
[----:B------:R-:W-:-:S00]  /*0150*/  NOP ;  /* 0x0000000000007918 */ /* 0x000fc00000000000 */
        /* <DEDUP_REMOVED lines=10> */
.L_x_1:


//--------------------- .nv.shared.reserved.0     --------------------------
	.section	.nv.shared.reserved.0,"aw",@nobits
	.weak		__nv_reservedSMEM_offset_0_alias
	.size		__nv_reservedSMEM_offset_0_alias, 0, 64
	.other		__nv_reservedSMEM_offset_0_alias,@"STO_CUDA_RESERVED_SHARED STV_DEFAULT"
__nv_reservedSMEM_offset_0_alias:
	.zero		0
	.zero		64


//--------------------- .nv.global                --------------------------
	.section	.nv.global,"aw",@nobits
.nv.global:
	.type		_ZN34_INTERNAL_ce49fdb6_4_k_cu_21188fb34cuda3std3__45__cpo6cbeginE,@object
	.size		_ZN34_INTERNAL_ce49fdb6_4_k_cu_21188fb34cuda3std3__45__cpo6cbeginE,(_ZN34_INTERNAL_ce49fdb6_4_k_cu_21188fb34cuda3std6ranges3__45__cpo4prevE - _ZN34_INTERNAL_ce49fdb6_4_k_cu_21188fb34cuda3std3__45__cpo6cbeginE)
_ZN34_INTERNAL_ce49fdb6_4_k_cu_21188fb34cuda3std3__45__cpo6cbeginE:
	.zero		1
	.type		_ZN34_INTERNAL_ce49fdb6_4_k_cu_21188fb34cuda3std6ranges3__45__cpo4prevE,@object
	.size		_ZN34_INTERNAL_ce49fdb6_4_k_cu_21188fb34cuda3std6ranges3__45__cpo4prevE,(_ZN34_INTERNAL_ce49fdb6_4_k_cu_21188fb34cuda3std6ranges3__45__cpo9iter_moveE - _ZN34_INTERNAL_ce49fdb6_4_k_cu_21188fb34cuda3std6ranges3__45__cpo4prevE)
_ZN34_INTERNAL_ce49fdb6_4_k_cu_21188fb34cuda3std6ranges3__45__cpo4prevE:
	.zero		1
	.type		_ZN34_INTERNAL_ce49fdb6_4_k_cu_21188fb34cuda3std6ranges3__45__cpo9iter_moveE,@object
	.size		_ZN34_INTERNAL_ce49fdb6_4_k_cu_21188fb34cuda3std6ranges3__45__cpo9iter_moveE,(_ZN34_INTERNAL_ce49fdb6_4_k_cu_21188fb34cuda3std3__45__cpo7crbeginE - _ZN34_INTERNAL_ce49fdb6_4_k_cu_21188fb34cuda3std6ranges3__45__cpo9iter_moveE)
_ZN34_INTERNAL_ce49fdb6_4_k_cu_21188fb34cuda3std6ranges3__45__cpo9iter_moveE:
	.zero		1
	.type		_ZN34_INTERNAL_ce49fdb6_4_k_cu_21188fb34cuda3std3__45__cpo7crbeginE,@object
	.size		_ZN34_INTERNAL_ce49fdb6_4_k_cu_21188fb34cuda3std3__45__cpo7crbeginE,(_ZN34_INTERNAL_ce49fdb6_4_k_cu_21188fb34cuda3std6ranges3__45__cpo5ssizeE - _ZN34_INTERNAL_ce49fdb6_4_k_cu_21188fb34cuda3std3__45__cpo7crbeginE)
_ZN34_INTERNAL_ce49fdb6_4_k_cu_21188fb34cuda3std3__45__cpo7crbeginE:
	.zero		1
	.type		_ZN34_INTERNAL_ce49fdb6_4_k_cu_21188fb34cuda3std6ranges3__45__cpo5ssizeE,@object
	.size		_ZN34_INTERNAL_ce49fdb6_4_k_cu_21188fb34cuda3std6ranges3__45__cpo5ssizeE,(_ZN34_INTERNAL_ce49fdb6_4_k_cu_21188fb34cuda3std6ranges3__45__cpo4cendE - _ZN34_INTERNAL_ce49fdb6_4_k_cu_21188fb34cuda3std6ranges3__45__cpo5ssizeE)
_ZN34_INTERNAL_ce49fdb6_4_k_cu_21188fb34cuda3std6ranges3__45__cpo5ssizeE:
	.zero		1
	.type		_ZN34_INTERNAL_ce49fdb6_4_k_cu_21188fb34cuda3std6ranges3__45__cpo4cendE,@object
	.size		_ZN34_INTERNAL_ce49fdb6_4_k_cu_21188fb34cuda3std6ranges3__45__cpo4cendE,(_ZN34_INTERNAL_ce49fdb6_4_k_cu_21188fb34cuda3std3__45__cpo5beginE - _ZN34_INTERNAL_ce49fdb6_4_k_cu_21188fb34cuda3std6ranges3__45__cpo4cendE)
_ZN34_INTERNAL_ce49fdb6_4_k_cu_21188fb34cuda3std6ranges3__45__cpo4cendE:
	.zero		1
	.type		_ZN34_INTERNAL_ce49fdb6_4_k_cu_21188fb34cuda3std3__45__cpo5beginE,@object
	.size		_ZN34_INTERNAL_ce49fdb6_4_k_cu_21188fb34cuda3std3__45__cpo5beginE,(_ZN34_INTERNAL_ce49fdb6_4_k_cu_21188fb34cuda3std6ranges3__45__cpo9iter_swapE - _ZN34_INTERNAL_ce49fdb6_4_k_cu_21188fb34cuda3std3__45__cpo5beginE)
_ZN34_INTERNAL_ce49fdb6_4_k_cu_21188fb34cuda3std3__45__cpo5beginE:
	.zero		1
	.type		_ZN34_INTERNAL_ce49fdb6_4_k_cu_21188fb34cuda3std6ranges3__45__cpo9iter_swapE,@object
	.size		_ZN34_INTERNAL_ce49fdb6_4_k_cu_21188fb34cuda3std6ranges3__45__cpo9iter_swapE,(_ZN34_INTERNAL_ce49fdb6_4_k_cu_21188fb34cuda3std3__419piecewise_constructE - _ZN34_INTERNAL_ce49fdb6_4_k_cu_21188fb34cuda3std6ranges3__45__cpo9iter_swapE)
_ZN34_INTERNAL_ce49fdb6_4_k_cu_21188fb34cuda3std6ranges3__45__cpo9iter_swapE:
	.zero		1
	.type		_ZN34_INTERNAL_ce49fdb6_4_k_cu_21188fb34cuda3std3__419piecewise_constructE,@object
	.size		_ZN34_INTERNAL_ce49fdb6_4_k_cu_21188fb34cuda3std3__419piecewise_constructE,(_ZN34_INTERNAL_ce49fdb6_4_k_cu_21188fb34cuda3std3__45__cpo6rbeginE - _ZN34_INTERNAL_ce49fdb6_4_k_cu_21188fb34cuda3std3__419piecewise_constructE)
_ZN34_INTERNAL_ce49fdb6_4_k_cu_21188fb34cuda3std3__419piecewise_constructE:
	.zero		1
	.type		_ZN34_INTERNAL_ce49fdb6_4_k_cu_21188fb34cuda3std3__45__cpo6rbeginE,@object
	.size		_ZN34_INTERNAL_ce49fdb6_4_k_cu_21188fb34cuda3std3__45__cpo6rbeginE,(_ZN34_INTERNAL_ce49fdb6_4_k_cu_21188fb34cuda3std6ranges3__45__cpo5cdataE - _ZN34_INTERNAL_ce49fdb6_4_k_cu_21188fb34cuda3std3__45__cpo6rbeginE)
_ZN34_INTERNAL_ce49fdb6_4_k_cu_21188fb34cuda3std3__45__cpo6rbeginE:
	.zero		1
	.type		_ZN34_INTERNAL_ce49fdb6_4_k_cu_21188fb34cuda3std6ranges3__45__cpo5cdataE,@object
	.size		_ZN34_INTERNAL_ce49fdb6_4_k_cu_21188fb34cuda3std6ranges3__45__cpo5cdataE,(_ZN34_INTERNAL_ce49fdb6_4_k_cu_21188fb34cuda3std6ranges3__45__cpo3endE - _ZN34_INTERNAL_ce49fdb6_4_k_cu_21188fb34cuda3std6ranges3__45__cpo5cdataE)
_ZN34_INTERNAL_ce49fdb6_4_k_cu_21188fb34cuda3std6ranges3__45__cpo5cdataE:
	.zero		1
	.type		_ZN34_INTERNAL_ce49fdb6_4_k_cu_21188fb34cuda3std6ranges3__45__cpo3endE,@object
	.size		_ZN34_INTERNAL_ce49fdb6_4_k_cu_21188fb34cuda3std6ranges3__45__cpo3endE,(_ZN34_INTERNAL_ce49fdb6_4_k_cu_21188fb34cuda3std3__45__cpo4cendE - _ZN34_INTERNAL_ce49fdb6_4_k_cu_21188fb34cuda3std6ranges3__45__cpo3endE)
_ZN34_INTERNAL_ce49fdb6_4_k_cu_21188fb34cuda3std6ranges3__45__cpo3endE:
	.zero		1
	.type		_ZN34_INTERNAL_ce49fdb6_4_k_cu_21188fb34cuda3std3__45__cpo4cendE,@object
	.size		_ZN34_INTERNAL_ce49fdb6_4_k_cu_21188fb34cuda3std3__45__cpo4cendE,(_ZN34_INTERNAL_ce49fdb6_4_k_cu_21188fb34cuda3std6ranges3__45__cpo4dataE - _ZN34_INTERNAL_ce49fdb6_4_k_cu_21188fb34cuda3std3__45__cpo4cendE)
_ZN34_INTERNAL_ce49fdb6_4_k_cu_21188fb34cuda3std3__45__cpo4cendE:
	.zero		1
	.type		_ZN34_INTERNAL_ce49fdb6_4_k_cu_21188fb34cuda3std6ranges3__45__cpo4dataE,@object
	.size		_ZN34_INTERNAL_ce49fdb6_4_k_cu_21188fb34cuda3std6ranges3__45__cpo4dataE,(_ZN34_INTERNAL_ce49fdb6_4_k_cu_21188fb34cuda3std6ranges3__45__cpo5beginE - _ZN34_INTERNAL_ce49fdb6_4_k_cu_21188fb34cuda3std6ranges3__45__cpo4dataE)
_ZN34_INTERNAL_ce49fdb6_4_k_cu_21188fb34cuda3std6ranges3__45__cpo4dataE:
	.zero		1
	.type		_ZN34_INTERNAL_ce49fdb6_4_k_cu_21188fb34cuda3std6ranges3__45__cpo5beginE,@object
	.size		_ZN34_INTERNAL_ce49fdb6_4_k_cu_21188fb34cuda3std6ranges3__45__cpo5beginE,(_ZN34_INTERNAL_ce49fdb6_4_k_cu_21188fb34cuda3std3__45__cpo5crendE - _ZN34_INTERNAL_ce49fdb6_4_k_cu_21188fb34cuda3std6ranges3__45__cpo5beginE)
_ZN34_INTERNAL_ce49fdb6_4_k_cu_21188fb34cuda3std6ranges3__45__cpo5beginE:
	.zero		1
	.type		_ZN34_INTERNAL_ce49fdb6_4_k_cu_21188fb34cuda3std3__45__cpo5crendE,@object
	.size		_ZN34_INTERNAL_ce49fdb6_4_k_cu_21188fb34cuda3std3__45__cpo5crendE,(_ZN34_INTERNAL_ce49fdb6_4_k_cu_21188fb34cuda3std6ranges3__45__cpo8distanceE - _ZN34_INTERNAL_ce49fdb6_4_k_cu_21188fb34cuda3std3__45__cpo5crendE)
_ZN34_INTERNAL_ce49fdb6_4_k_cu_21188fb34cuda3std3__45__cpo5crendE:
	.zero		1
	.type		_ZN34_INTERNAL_ce49fdb6_4_k_cu_21188fb34cuda3std6ranges3__45__cpo8distanceE,@object
	.size		_ZN34_INTERNAL_ce49fdb6_4_k_cu_21188fb34cuda3std6ranges3__45__cpo8distanceE,(_ZN34_INTERNAL_ce49fdb6_4_k_cu_21188fb34cuda3std6ranges3__45__cpo7advanceE - _ZN34_INTERNAL_ce49fdb6_4_k_cu_21188fb34cuda3std6ranges3__45__cpo8distanceE)
_ZN34_INTERNAL_ce49fdb6_4_k_cu_21188fb34cuda3std6ranges3__45__cpo8distanceE:
	.zero		1
	.type		_ZN34_INTERNAL_ce49fdb6_4_k_cu_21188fb34cuda3std6ranges3__45__cpo7advanceE,@object
	.size		_ZN34_INTERNAL_ce49fdb6_4_k_cu_21188fb34cuda3std6ranges3__45__cpo7advanceE,(_ZN34_INTERNAL_ce49fdb6_4_k_cu_21188fb34cuda3std3__45__cpo3endE - _ZN34_INTERNAL_ce49fdb6_4_k_cu_21188fb34cuda3std6ranges3__45__cpo7advanceE)
_ZN34_INTERNAL_ce49fdb6_4_k_cu_21188fb34cuda3std6ranges3__45__cpo7advanceE:
	.zero		1
	.type		_ZN34_INTERNAL_ce49fdb6_4_k_cu_21188fb34cuda3std3__45__cpo3endE,@object
	.size		_ZN34_INTERNAL_ce49fdb6_4_k_cu_21188fb34cuda3std3__45__cpo3endE,(_ZN34_INTERNAL_ce49fdb6_4_k_cu_21188fb34cuda3std6ranges3__45__cpo4nextE - _ZN34_INTERNAL_ce49fdb6_4_k_cu_21188fb34cuda3std3__45__cpo3endE)
_ZN34_INTERNAL_ce49fdb6_4_k_cu_21188fb34cuda3std3__45__cpo3endE:
	.zero		1
	.type		_ZN34_INTERNAL_ce49fdb6_4_k_cu_21188fb34cuda3std6ranges3__45__cpo4nextE,@object
	.size		_ZN34_INTERNAL_ce49fdb6_4_k_cu_21188fb34cuda3std6ranges3__45__cpo4nextE,(_ZN34_INTERNAL_ce49fdb6_4_k_cu_21188fb34cuda3std6ranges3__45__cpo4swapE - _ZN34_INTERNAL_ce49fdb6_4_k_cu_21188fb34cuda3std6ranges3__45__cpo4nextE)
_ZN34_INTERNAL_ce49fdb6_4_k_cu_21188fb34cuda3std6ranges3__45__cpo4nextE:
	.zero		1
	.type		_ZN34_INTERNAL_ce49fdb6_4_k_cu_21188fb34cuda3std6ranges3__45__cpo4swapE,@object
	.size		_ZN34_INTERNAL_ce49fdb6_4_k_cu_21188fb34cuda3std6ranges3__45__cpo4swapE,(_ZN34_INTERNAL_ce49fdb6_4_k_cu_21188fb34cuda3std3__45__cpo4rendE - _ZN34_INTERNAL_ce49fdb6_4_k_cu_21188fb34cuda3std6ranges3__45__cpo4swapE)
_ZN34_INTERNAL_ce49fdb6_4_k_cu_21188fb34cuda3std6ranges3__45__cpo4swapE:
	.zero		1
	.type		_ZN34_INTERNAL_ce49fdb6_4_k_cu_21188fb34cuda3std3__45__cpo4rendE,@object
	.size		_ZN34_INTERNAL_ce49fdb6_4_k_cu_21188fb34cuda3std3__45__cpo4rendE,(_ZN34_INTERNAL_ce49fdb6_4_k_cu_21188fb34cuda3std6ranges3__45__cpo4sizeE - _ZN34_INTERNAL_ce49fdb6_4_k_cu_21188fb34cuda3std3__45__cpo4rendE)
_ZN34_INTERNAL_ce49fdb6_4_k_cu_21188fb34cuda3std3__45__cpo4rendE:
	.zero		1
	.type		_ZN34_INTERNAL_ce49fdb6_4_k_cu_21188fb34cuda3std6ranges3__45__cpo4sizeE,@object
	.size		_ZN34_INTERNAL_ce49fdb6_4_k_cu_21188fb34cuda3std6ranges3__45__cpo4sizeE,(_ZN34_INTERNAL_ce49fdb6_4_k_cu_21188fb34cuda3std6ranges3__45__cpo6cbeginE - _ZN34_INTERNAL_ce49fdb6_4_k_cu_21188fb34cuda3std6ranges3__45__cpo4sizeE)
_ZN34_INTERNAL_ce49fdb6_4_k_cu_21188fb34cuda3std6ranges3__45__cpo4sizeE:
	.zero		1
	.type		_ZN34_INTERNAL_ce49fdb6_4_k_cu_21188fb34cuda3std6ranges3__45__cpo6cbeginE,@object
	.size		_ZN34_INTERNAL_ce49fdb6_4_k_cu_21188fb34cuda3std6ranges3__45__cpo6cbeginE,(.L_13 - _ZN34_INTERNAL_ce49fdb6_4_k_cu_21188fb34cuda3std6ranges3__45__cpo6cbeginE)
_ZN34_INTERNAL_ce49fdb6_4_k_cu_21188fb34cuda3std6ranges3__45__cpo6cbeginE:
	.zero		1
.L_13:


//--------------------- .nv.constant0._Z6vecAddPfS_S_i --------------------------
	.section	.nv.constant0._Z6vecAddPfS_S_i,"a",@progbits
	.sectionflags	@""
	.align	4
.nv.constant0._Z6vecAddPfS_S_i:
	.zero		924


//--------------------- SYMBOLS --------------------------

	.type		.nv.reservedSmem.offset0,@object
	.size		.nv.reservedSmem.offset0,0x4
